//
// Generated by NVIDIA NVVM Compiler
//
// Compiler Build ID: CL-36424714
// Cuda compilation tools, release 13.0, V13.0.88
// Based on NVVM 20.0.0
//

.version 9.0
.target sm_100
.address_size 64

	// .globl	_Z20convolution_2D_basicPfS_S_ii

.visible .entry _Z20convolution_2D_basicPfS_S_ii(
	.param .u64 .ptr .align 1 _Z20convolution_2D_basicPfS_S_ii_param_0,
	.param .u64 .ptr .align 1 _Z20convolution_2D_basicPfS_S_ii_param_1,
	.param .u64 .ptr .align 1 _Z20convolution_2D_basicPfS_S_ii_param_2,
	.param .u32 _Z20convolution_2D_basicPfS_S_ii_param_3,
	.param .u32 _Z20convolution_2D_basicPfS_S_ii_param_4
)
{
	.reg .pred 	%p<13>;
	.reg .b32 	%r<16>;
	.reg .b32 	%f<47>;
	.reg .b64 	%rd<28>;

	ld.param.u64 	%rd8, [_Z20convolution_2D_basicPfS_S_ii_param_0];
	ld.param.u64 	%rd9, [_Z20convolution_2D_basicPfS_S_ii_param_1];
	ld.param.u64 	%rd7, [_Z20convolution_2D_basicPfS_S_ii_param_2];
	cvta.to.global.u64 	%rd1, %rd9;
	cvta.to.global.u64 	%rd2, %rd8;
	mov.u32 	%r6, %ctaid.x;
	mov.u32 	%r7, %ntid.x;
	mov.u32 	%r8, %tid.x;
	mad.lo.s32 	%r1, %r6, %r7, %r8;
	mov.u32 	%r9, %ctaid.y;
	mov.u32 	%r10, %ntid.y;
	mov.u32 	%r11, %tid.y;
	mad.lo.s32 	%r2, %r9, %r10, %r11;
	setp.gt.u32 	%p1, %r2, 1021;
	setp.gt.s32 	%p2, %r1, 1021;
	or.pred  	%p3, %p1, %p2;
	@%p3 bra 	$L__BB0_20;
	shl.b32 	%r3, %r2, 10;
	setp.gt.u32 	%p4, %r1, 1023;
	mov.f32 	%f39, 0f00000000;
	@%p4 bra 	$L__BB0_3;
	ld.global.f32 	%f20, [%rd2];
	add.s32 	%r12, %r3, %r1;
	mul.wide.u32 	%rd10, %r12, 4;
	add.s64 	%rd11, %rd1, %rd10;
	ld.global.f32 	%f21, [%rd11];
	fma.rn.f32 	%f39, %f20, %f21, 0f00000000;
$L__BB0_3:
	add.s32 	%r4, %r1, 1;
	setp.gt.u32 	%p5, %r4, 1023;
	@%p5 bra 	$L__BB0_5;
	ld.global.f32 	%f22, [%rd2+4];
	add.s32 	%r13, %r3, %r4;
	mul.wide.u32 	%rd12, %r13, 4;
	add.s64 	%rd13, %rd1, %rd12;
	ld.global.f32 	%f23, [%rd13];
	fma.rn.f32 	%f39, %f22, %f23, %f39;
$L__BB0_5:
	add.s32 	%r5, %r1, 2;
	setp.gt.u32 	%p6, %r5, 1023;
	@%p6 bra 	$L__BB0_7;
	ld.global.f32 	%f24, [%rd2+8];
	add.s32 	%r14, %r3, %r5;
	mul.wide.u32 	%rd14, %r14, 4;
	add.s64 	%rd15, %rd1, %rd14;
	ld.global.f32 	%f25, [%rd15];
	fma.rn.f32 	%f39, %f24, %f25, %f39;
$L__BB0_7:
	setp.gt.u32 	%p7, %r1, 1023;
	cvt.u64.u32 	%rd16, %r1;
	cvt.u64.u32 	%rd3, %r3;
	add.s64 	%rd17, %rd3, %rd16;
	shl.b64 	%rd18, %rd17, 2;
	add.s64 	%rd4, %rd1, %rd18;
	@%p7 bra 	$L__BB0_9;
	ld.global.f32 	%f26, [%rd2+12];
	ld.global.f32 	%f27, [%rd4+4096];
	fma.rn.f32 	%f39, %f26, %f27, %f39;
$L__BB0_9:
	setp.gt.u32 	%p8, %r4, 1023;
	cvt.u64.u32 	%rd19, %r4;
	add.s64 	%rd20, %rd3, %rd19;
	shl.b64 	%rd21, %rd20, 2;
	add.s64 	%rd5, %rd1, %rd21;
	@%p8 bra 	$L__BB0_11;
	ld.global.f32 	%f28, [%rd2+16];
	ld.global.f32 	%f29, [%rd5+4096];
	fma.rn.f32 	%f39, %f28, %f29, %f39;
$L__BB0_11:
	setp.gt.u32 	%p9, %r5, 1023;
	cvt.u64.u32 	%rd22, %r5;
	add.s64 	%rd23, %rd3, %rd22;
	shl.b64 	%rd24, %rd23, 2;
	add.s64 	%rd6, %rd1, %rd24;
	@%p9 bra 	$L__BB0_13;
	ld.global.f32 	%f30, [%rd2+20];
	ld.global.f32 	%f31, [%rd6+4096];
	fma.rn.f32 	%f39, %f30, %f31, %f39;
$L__BB0_13:
	setp.gt.u32 	%p10, %r1, 1023;
	@%p10 bra 	$L__BB0_15;
	ld.global.f32 	%f32, [%rd2+24];
	ld.global.f32 	%f33, [%rd4+8192];
	fma.rn.f32 	%f39, %f32, %f33, %f39;
$L__BB0_15:
	setp.gt.u32 	%p11, %r4, 1023;
	@%p11 bra 	$L__BB0_17;
	ld.global.f32 	%f34, [%rd2+28];
	ld.global.f32 	%f35, [%rd5+8192];
	fma.rn.f32 	%f39, %f34, %f35, %f39;
$L__BB0_17:
	setp.gt.u32 	%p12, %r5, 1023;
	@%p12 bra 	$L__BB0_19;
	ld.global.f32 	%f36, [%rd2+32];
	ld.global.f32 	%f37, [%rd6+8192];
	fma.rn.f32 	%f39, %f36, %f37, %f39;
$L__BB0_19:
	add.s32 	%r15, %r3, %r1;
	cvta.to.global.u64 	%rd25, %rd7;
	mul.wide.s32 	%rd26, %r15, 4;
	add.s64 	%rd27, %rd25, %rd26;
	st.global.f32 	[%rd27], %f39;
$L__BB0_20:
	ret;

}


// ===== COMPILED SASS (sm_100) =====

	.target	sm_100

	.elftype	@"ET_EXEC"


//--------------------- .note.nv.tkinfo           --------------------------
	.section	.note.nv.tkinfo,"",@"SHT_NOTE"
	.sectionflags	@"SHF_NOTE_NV_TKINFO"
	.tkinfo
        /*0018*/ 	.word	0x00000002
        /*0030*/ 	.string	""
        /*0030*/ 	.string	"ptxas"
        /*0030*/ 	.string	"Cuda compilation tools, release 13.0, V13.0.88"
        /*0030*/ 	.string	"Build cuda_13.0.r13.0/compiler.36424714_0"
        /*0030*/ 	.string	"-arch sm_100 -m 64 "



//--------------------- .note.nv.cuinfo           --------------------------
	.section	.note.nv.cuinfo,"",@"SHT_NOTE"
	.sectionflags	@"SHF_NOTE_NV_CUINFO"
        /*0018*/ 	.short	0x0002
        /*001a*/ 	.short	0x0064
        /*001c*/ 	.short	0x0082
	.zero		2


//--------------------- .nv.info                  --------------------------
	.section	.nv.info,"",@"SHT_CUDA_INFO"
	.align	4


	//----- nvinfo : EIATTR_REGCOUNT
	.align		4
        /*0000*/ 	.byte	0x04, 0x2f
        /*0002*/ 	.short	(.L_1 - .L_0)
	.align		4
.L_0:
        /*0004*/ 	.word	index@(_Z20convolution_2D_basicPfS_S_ii)
        /*0008*/ 	.word	0x00000020


	//----- nvinfo : EIATTR_FRAME_SIZE
	.align		4
.L_1:
        /*000c*/ 	.byte	0x04, 0x11
        /*000e*/ 	.short	(.L_3 - .L_2)
	.align		4
.L_2:
        /*0010*/ 	.word	index@(_Z20convolution_2D_basicPfS_S_ii)
        /*0014*/ 	.word	0x00000000


	//----- nvinfo : EIATTR_MIN_STACK_SIZE
	.align		4
.L_3:
        /*0018*/ 	.byte	0x04, 0x12
        /*001a*/ 	.short	(.L_5 - .L_4)
	.align		4
.L_4:
        /*001c*/ 	.word	index@(_Z20convolution_2D_basicPfS_S_ii)
        /*0020*/ 	.word	0x00000000
.L_5:


//--------------------- .nv.compat                --------------------------
	.section	.nv.compat,"",@"SHT_CUDA_COMPAT_INFO"
	.align	4
        /*0000*/ 	.byte	0x02, 0x09, 0x00, 0x00, 0x02, 0x02, 0x01, 0x00, 0x02, 0x05, 0x05, 0x00, 0x03, 0x07, 0x01, 0x01
        /*0010*/ 	.byte	0x02, 0x03, 0x00, 0x00, 0x02, 0x06, 0x01, 0x00, 0x04, 0x0b, 0x08, 0x00, 0x09, 0x00, 0x00, 0x00
        /*0020*/ 	.byte	0x00, 0x00, 0x00, 0x00


//--------------------- .nv.info._Z20convolution_2D_basicPfS_S_ii --------------------------
	.section	.nv.info._Z20convolution_2D_basicPfS_S_ii,"",@"SHT_CUDA_INFO"
	.sectionflags	@""
	.align	4


	//----- nvinfo : EIATTR_CUDA_API_VERSION
	.align		4
        /*0000*/ 	.byte	0x04, 0x37
        /*0002*/ 	.short	(.L_7 - .L_6)
.L_6:
        /*0004*/ 	.word	0x00000082


	//----- nvinfo : EIATTR_KPARAM_INFO
	.align		4
.L_7:
        /*0008*/ 	.byte	0x04, 0x17
        /*000a*/ 	.short	(.L_9 - .L_8)
.L_8:
        /*000c*/ 	.word	0x00000000
        /*0010*/ 	.short	0x0004
        /*0012*/ 	.short	0x001c
        /*0014*/ 	.byte	0x00, 0xf0, 0x11, 0x00


	//----- nvinfo : EIATTR_KPARAM_INFO
	.align		4
.L_9:
        /*0018*/ 	.byte	0x04, 0x17
        /*001a*/ 	.short	(.L_11 - .L_10)
.L_10:
        /*001c*/ 	.word	0x00000000
        /*0020*/ 	.short	0x0003
        /*0022*/ 	.short	0x0018
        /*0024*/ 	.byte	0x00, 0xf0, 0x11, 0x00


	//----- nvinfo : EIATTR_KPARAM_INFO
	.align		4
.L_11:
        /*0028*/ 	.byte	0x04, 0x17
        /*002a*/ 	.short	(.L_13 - .L_12)
.L_12:
        /*002c*/ 	.word	0x00000000
        /*0030*/ 	.short	0x0002
        /*0032*/ 	.short	0x0010
        /*0034*/ 	.byte	0x00, 0xf5, 0x21, 0x00


	//----- nvinfo : EIATTR_KPARAM_INFO
	.align		4
.L_13:
        /*0038*/ 	.byte	0x04, 0x17
        /*003a*/ 	.short	(.L_15 - .L_14)
.L_14:
        /*003c*/ 	.word	0x00000000
        /*0040*/ 	.short	0x0001
        /*0042*/ 	.short	0x0008
        /*0044*/ 	.byte	0x00, 0xf5, 0x21, 0x00


	//----- nvinfo : EIATTR_KPARAM_INFO
	.align		4
.L_15:
        /*0048*/ 	.byte	0x04, 0x17
        /*004a*/ 	.short	(.L_17 - .L_16)
.L_16:
        /*004c*/ 	.word	0x00000000
        /*0050*/ 	.short	0x0000
        /*0052*/ 	.short	0x0000
        /*0054*/ 	.byte	0x00, 0xf5, 0x21, 0x00


	//----- nvinfo : EIATTR_SPARSE_MMA_MASK
	.align		4
.L_17:
        /*0058*/ 	.byte	0x03, 0x50
        /*005a*/ 	.short	0x0000


	//----- nvinfo : EIATTR_MAXREG_COUNT
	.align		4
        /*005c*/ 	.byte	0x03, 0x1b
        /*005e*/ 	.short	0x00ff


	//----- nvinfo : EIATTR_MERCURY_ISA_VERSION
	.align		4
        /*0060*/ 	.byte	0x03, 0x5f
        /*0062*/ 	.short	0x0101


	//----- nvinfo : EIATTR_VRC_CTA_INIT_COUNT
	.align		4
        /*0064*/ 	.byte	0x02, 0x4a
	.zero		1
	.zero		1


	//----- nvinfo : EIATTR_EXIT_INSTR_OFFSETS
	.align		4
        /*0068*/ 	.byte	0x04, 0x1c
        /*006a*/ 	.short	(.L_19 - .L_18)


	//   ....[0]....
.L_18:
        /*006c*/ 	.word	0x000000b0


	//   ....[1]....
        /*0070*/ 	.word	0x00000510


	//----- nvinfo : EIATTR_CBANK_PARAM_SIZE
	.align		4
.L_19:
        /*0074*/ 	.byte	0x03, 0x19
        /*0076*/ 	.short	0x0020


	//----- nvinfo : EIATTR_PARAM_CBANK
	.align		4
        /*0078*/ 	.byte	0x04, 0x0a
        /*007a*/ 	.short	(.L_21 - .L_20)
	.align		4
.L_20:
        /*007c*/ 	.word	index@(.nv.constant0._Z20convolution_2D_basicPfS_S_ii)
        /*0080*/ 	.short	0x0380
        /*0082*/ 	.short	0x0020


	//----- nvinfo : EIATTR_SW_WAR
	.align		4
.L_21:
        /*0084*/ 	.byte	0x04, 0x36
        /*0086*/ 	.short	(.L_23 - .L_22)
.L_22:
        /*0088*/ 	.word	0x00000008
.L_23:


//--------------------- .nv.callgraph             --------------------------
	.section	.nv.callgraph,"",@"SHT_CUDA_CALLGRAPH"
	.align	4
	.sectionentsize	8
	.align		4
        /*0000*/ 	.word	0x00000000
	.align		4
        /*0004*/ 	.word	0xffffffff
	.align		4
        /*0008*/ 	.word	0x00000000
	.align		4
        /*000c*/ 	.word	0xfffffffe
	.align		4
        /*0010*/ 	.word	0x00000000
	.align		4
        /*0014*/ 	.word	0xfffffffd
	.align		4
        /*0018*/ 	.word	0x00000000
	.align		4
        /*001c*/ 	.word	0xfffffffc


//--------------------- .text._Z20convolution_2D_basicPfS_S_ii --------------------------
	.section	.text._Z20convolution_2D_basicPfS_S_ii,"ax",@progbits
	.align	128
        .global         _Z20convolution_2D_basicPfS_S_ii
        .type           _Z20convolution_2D_basicPfS_S_ii,@function
        .size           _Z20convolution_2D_basicPfS_S_ii,(.L_x_1 - _Z20convolution_2D_basicPfS_S_ii)
        .other          _Z20convolution_2D_basicPfS_S_ii,@"STO_CUDA_ENTRY STV_DEFAULT"
_Z20convolution_2D_basicPfS_S_ii:
.text._Z20convolution_2D_basicPfS_S_ii:
[----:B------:R-:W-:Y:S01]  /*0000*/  LDC R1, c[0x0][0x37c] ;  /* 0x0000df00ff017b82 */ /* 0x000fe20000000800 */
[----:B------:R-:W0:Y:S07]  /*0010*/  S2R R3, SR_TID.X ;  /* 0x0000000000037919 */ /* 0x000e2e0000002100 */
[----:B------:R-:W0:Y:S01]  /*0020*/  S2UR UR4, SR_CTAID.X ;  /* 0x00000000000479c3 */ /* 0x000e220000002500 */
[----:B------:R-:W1:Y:S07]  /*0030*/  S2R R5, SR_TID.Y ;  /* 0x0000000000057919 */ /* 0x000e6e0000002200 */
[----:B------:R-:W0:Y:S08]  /*0040*/  LDC R24, c[0x0][0x360] ;  /* 0x0000d800ff187b82 */ /* 0x000e300000000800 */
[----:B------:R-:W1:Y:S08]  /*0050*/  S2UR UR5, SR_CTAID.Y ;  /* 0x00000000000579c3 */ /* 0x000e700000002600 */
[----:B------:R-:W1:Y:S01]  /*0060*/  LDC R0, c[0x0][0x364] ;  /* 0x0000d900ff007b82 */ /* 0x000e620000000800 */
[----:B0-----:R-:W-:-:S05]  /*0070*/  IMAD R24, R24, UR4, R3 ;  /* 0x0000000418187c24 */ /* 0x001fca000f8e0203 */
[----:B------:R-:W-:Y:S01]  /*0080*/  ISETP.GT.AND P0, PT, R24, 0x3fd, PT ;  /* 0x000003fd1800780c */ /* 0x000fe20003f04270 */
[----:B-1----:R-:W-:-:S05]  /*0090*/  IMAD R0, R0, UR5, R5 ;  /* 0x0000000500007c24 */ /* 0x002fca000f8e0205 */
[----:B------:R-:W-:-:S13]  /*00a0*/  ISETP.GT.U32.OR P0, PT, R0, 0x3fd, P0 ;  /* 0x000003fd0000780c */ /* 0x000fda0000704470 */
[----:B------:R-:W-:Y:S05]  /*00b0*/  @P0 EXIT ;  /* 0x000000000000094d */ /* 0x000fea0003800000 */
[C---:B------:R-:W-:Y:S01]  /*00c0*/  IADD3 R10, PT, PT, R24.reuse, 0x1, RZ ;  /* 0x00000001180a7810 */ /* 0x040fe20007ffe0ff */
[C---:B------:R-:W-:Y:S01]  /*00d0*/  VIADD R12, R24.reuse, 0x2 ;  /* 0x00000002180c7836 */ /* 0x040fe20000000000 */
[----:B------:R-:W-:Y:S01]  /*00e0*/  ISETP.GT.U32.AND P2, PT, R24, 0x3ff, PT ;  /* 0x000003ff1800780c */ /* 0x000fe20003f44070 */
[----:B------:R-:W0:Y:S01]  /*00f0*/  LDCU.64 UR6, c[0x0][0x388] ;  /* 0x00007100ff0677ac */ /* 0x000e220008000a00 */
[----:B------:R-:W-:Y:S02]  /*0100*/  ISETP.GT.U32.AND P1, PT, R10, 0x3ff, PT ;  /* 0x000003ff0a00780c */ /* 0x000fe40003f24070 */
[----:B------:R-:W-:Y:S01]  /*0110*/  ISETP.GT.U32.AND P0, PT, R12, 0x3ff, PT ;  /* 0x000003ff0c00780c */ /* 0x000fe20003f04070 */
[----:B------:R-:W1:Y:S01]  /*0120*/  LDCU.64 UR4, c[0x0][0x358] ;  /* 0x00006b00ff0477ac */ /* 0x000e620008000a00 */
[----:B------:R-:W-:-:S04]  /*0130*/  SHF.L.U32 R27, R0, 0xa, RZ ;  /* 0x0000000a001b7819 */ /* 0x000fc800000006ff */
[C---:B------:R-:W-:Y:S01]  /*0140*/  IADD3 R0, P5, PT, R24.reuse, R27, RZ ;  /* 0x0000001b18007210 */ /* 0x040fe20007fbe0ff */
[----:B------:R-:W-:Y:S01]  /*0150*/  IMAD.IADD R24, R24, 0x1, R27 ;  /* 0x0000000118187824 */ /* 0x000fe200078e021b */
[C---:B------:R-:W-:Y:S01]  /*0160*/  IADD3 R15, P4, PT, R27.reuse, R10, RZ ;  /* 0x0000000a1b0f7210 */ /* 0x040fe20007f9e0ff */
[----:B------:R-:W2:Y:S01]  /*0170*/  @!P2 LDC.64 R20, c[0x0][0x388] ;  /* 0x0000e200ff14ab82 */ /* 0x000ea20000000a00 */
[----:B------:R-:W-:Y:S01]  /*0180*/  IADD3.X R7, PT, PT, RZ, RZ, RZ, P5, !PT ;  /* 0x000000ffff077210 */ /* 0x000fe20002ffe4ff */
[C---:B------:R-:W-:Y:S01]  /*0190*/  @!P1 IMAD.IADD R23, R27.reuse, 0x1, R10 ;  /* 0x000000011b179824 */ /* 0x040fe200078e020a */
[CC--:B------:R-:W-:Y:S02]  /*01a0*/  IADD3 R25, P3, PT, R27.reuse, R12.reuse, RZ ;  /* 0x0000000c1b197210 */ /* 0x0c0fe40007f7e0ff */
[----:B------:R-:W-:Y:S02]  /*01b0*/  @!P0 IADD3 R27, PT, PT, R27, R12, RZ ;  /* 0x0000000c1b1b8210 */ /* 0x000fe40007ffe0ff */
[C---:B0-----:R-:W-:Y:S01]  /*01c0*/  LEA R6, P5, R0.reuse, UR6, 0x2 ;  /* 0x0000000600067c11 */ /* 0x041fe2000f8a10ff */
[----:B------:R-:W0:Y:S03]  /*01d0*/  @!P1 LDC.64 R18, c[0x0][0x388] ;  /* 0x0000e200ff129b82 */ /* 0x000e260000000a00 */
[----:B------:R-:W-:Y:S01]  /*01e0*/  LEA.HI.X R7, R0, UR7, R7, 0x2, P5 ;  /* 0x0000000700077c11 */ /* 0x000fe2000a8f1407 */
[----:B------:R-:W-:Y:S01]  /*01f0*/  IMAD.X R0, RZ, RZ, RZ, P4 ;  /* 0x000000ffff007224 */ /* 0x000fe200020e06ff */
[----:B------:R-:W-:-:S03]  /*0200*/  LEA R14, P4, R15, UR6, 0x2 ;  /* 0x000000060f0e7c11 */ /* 0x000fc6000f8810ff */
[----:B------:R-:W3:Y:S08]  /*0210*/  @!P2 LDC.64 R16, c[0x0][0x380] ;  /* 0x0000e000ff10ab82 */ /* 0x000ef00000000a00 */
[----:B------:R-:W4:Y:S01]  /*0220*/  @!P0 LDC.64 R4, c[0x0][0x388] ;  /* 0x0000e200ff048b82 */ /* 0x000f220000000a00 */
[----:B--2---:R-:W-:-:S07]  /*0230*/  @!P2 IMAD.WIDE.U32 R20, R24, 0x4, R20 ;  /* 0x000000041814a825 */ /* 0x004fce00078e0014 */
[----:B------:R-:W2:Y:S01]  /*0240*/  @!P1 LDC.64 R2, c[0x0][0x380] ;  /* 0x0000e000ff029b82 */ /* 0x000ea20000000a00 */
[----:B0-----:R-:W-:-:S07]  /*0250*/  @!P1 IMAD.WIDE.U32 R18, R23, 0x4, R18 ;  /* 0x0000000417129825 */ /* 0x001fce00078e0012 */
[----:B------:R-:W0:Y:S08]  /*0260*/  @!P0 LDC.64 R8, c[0x0][0x380] ;  /* 0x0000e000ff088b82 */ /* 0x000e300000000a00 */
[----:B------:R-:W5:Y:S01]  /*0270*/  @!P2 LDC.64 R10, c[0x0][0x380] ;  /* 0x0000e000ff0aab82 */ /* 0x000f620000000a00 */
[----:B------:R-:W-:Y:S01]  /*0280*/  LEA.HI.X R15, R15, UR7, R0, 0x2, P4 ;  /* 0x000000070f0f7c11 */ /* 0x000fe2000a0f1400 */
[----:B-1----:R-:W5:Y:S06]  /*0290*/  @!P2 LDG.E R21, desc[UR4][R20.64] ;  /* 0x000000041415a981 */ /* 0x002f6c000c1e1900 */
[----:B------:R-:W1:Y:S01]  /*02a0*/  @!P1 LDC.64 R12, c[0x0][0x380] ;  /* 0x0000e000ff0c9b82 */ /* 0x000e620000000a00 */
[----:B---3--:R-:W3:Y:S01]  /*02b0*/  @!P2 LDG.E R0, desc[UR4][R16.64] ;  /* 0x000000041000a981 */ /* 0x008ee2000c1e1900 */
[----:B----4-:R-:W-:-:S03]  /*02c0*/  @!P0 IMAD.WIDE.U32 R4, R27, 0x4, R4 ;  /* 0x000000041b048825 */ /* 0x010fc600078e0004 */
[----:B------:R-:W4:Y:S03]  /*02d0*/  @!P1 LDG.E R18, desc[UR4][R18.64] ;  /* 0x0000000412129981 */ /* 0x000f26000c1e1900 */
[----:B------:R-:W1:Y:S01]  /*02e0*/  @!P0 LDC.64 R22, c[0x0][0x380] ;  /* 0x0000e000ff168b82 */ /* 0x000e620000000a00 */
[----:B------:R-:W-:Y:S01]  /*02f0*/  IADD3.X R27, PT, PT, RZ, RZ, RZ, P3, !PT ;  /* 0x000000ffff1b7210 */ /* 0x000fe20001ffe4ff */
[----:B------:R-:W4:Y:S06]  /*0300*/  @!P0 LDG.E R4, desc[UR4][R4.64] ;  /* 0x0000000404048981 */ /* 0x000f2c000c1e1900 */
[----:B------:R-:W1:Y:S01]  /*0310*/  @!P2 LDC.64 R28, c[0x0][0x380] ;  /* 0x0000e000ff1cab82 */ /* 0x000e620000000a00 */
[----:B--2---:R2:W4:Y:S01]  /*0320*/  @!P1 LDG.E R19, desc[UR4][R2.64+0x4] ;  /* 0x0000040402139981 */ /* 0x004522000c1e1900 */
[----:B------:R-:W-:-:S03]  /*0330*/  LEA R26, P3, R25, UR6, 0x2 ;  /* 0x00000006191a7c11 */ /* 0x000fc6000f8610ff */
[----:B0-----:R-:W4:Y:S04]  /*0340*/  @!P0 LDG.E R9, desc[UR4][R8.64+0x8] ;  /* 0x0000080408098981 */ /* 0x001f28000c1e1900 */
[----:B-----5:R0:W5:Y:S01]  /*0350*/  @!P2 LDG.E R10, desc[UR4][R10.64+0xc] ;  /* 0x00000c040a0aa981 */ /* 0x020162000c1e1900 */
[----:B--2---:R-:W2:Y:S01]  /*0360*/  @!P1 LDC.64 R2, c[0x0][0x380] ;  /* 0x0000e000ff029b82 */ /* 0x004ea20000000a00 */
[----:B------:R-:W-:Y:S02]  /*0370*/  LEA.HI.X R27, R25, UR7, R27, 0x2, P3 ;  /* 0x00000007191b7c11 */ /* 0x000fe400098f141b */
[----:B-1----:R-:W5:Y:S04]  /*0380*/  @!P1 LDG.E R12, desc[UR4][R12.64+0x10] ;  /* 0x000010040c0c9981 */ /* 0x002f68000c1e1900 */
[----:B------:R-:W5:Y:S01]  /*0390*/  @!P2 LDG.E R25, desc[UR4][R6.64+0x1000] ;  /* 0x001000040619a981 */ /* 0x000f62000c1e1900 */
[----:B------:R-:W1:Y:S03]  /*03a0*/  @!P0 LDC.64 R16, c[0x0][0x380] ;  /* 0x0000e000ff108b82 */ /* 0x000e660000000a00 */
[----:B------:R-:W5:Y:S04]  /*03b0*/  @!P1 LDG.E R20, desc[UR4][R14.64+0x1000] ;  /* 0x001000040e149981 */ /* 0x000f68000c1e1900 */
[----:B------:R-:W5:Y:S04]  /*03c0*/  @!P0 LDG.E R22, desc[UR4][R22.64+0x14] ;  /* 0x0000140416168981 */ /* 0x000f68000c1e1900 */
[----:B------:R-:W5:Y:S04]  /*03d0*/  @!P0 LDG.E R5, desc[UR4][R26.64+0x1000] ;  /* 0x001000041a058981 */ /* 0x000f68000c1e1900 */
[----:B------:R-:W5:Y:S04]  /*03e0*/  @!P2 LDG.E R6, desc[UR4][R6.64+0x2000] ;  /* 0x002000040606a981 */ /* 0x000f68000c1e1900 */
[----:B------:R-:W5:Y:S04]  /*03f0*/  @!P2 LDG.E R29, desc[UR4][R28.64+0x18] ;  /* 0x000018041c1da981 */ /* 0x000f68000c1e1900 */
[----:B------:R-:W5:Y:S04]  /*0400*/  @!P1 LDG.E R14, desc[UR4][R14.64+0x2000] ;  /* 0x002000040e0e9981 */ /* 0x000f68000c1e1900 */
[----:B--2---:R-:W2:Y:S04]  /*0410*/  @!P1 LDG.E R2, desc[UR4][R2.64+0x1c] ;  /* 0x00001c0402029981 */ /* 0x004ea8000c1e1900 */
[----:B------:R-:W2:Y:S04]  /*0420*/  @!P0 LDG.E R8, desc[UR4][R26.64+0x2000] ;  /* 0x002000041a088981 */ /* 0x000ea8000c1e1900 */
[----:B-1----:R-:W2:Y:S01]  /*0430*/  @!P0 LDG.E R16, desc[UR4][R16.64+0x20] ;  /* 0x0000200410108981 */ /* 0x002ea2000c1e1900 */
[----:B0-----:R-:W-:-:S02]  /*0440*/  HFMA2 R11, -RZ, RZ, 0, 0 ;  /* 0x00000000ff0b7431 */ /* 0x001fc400000001ff */
[----:B---3--:R-:W-:-:S04]  /*0450*/  @!P2 FFMA R11, R0, R21, RZ ;  /* 0x00000015000ba223 */ /* 0x008fc800000000ff */
[----:B----4-:R-:W-:Y:S02]  /*0460*/  @!P1 FFMA R11, R19, R18, R11 ;  /* 0x00000012130b9223 */ /* 0x010fe4000000000b */
[----:B------:R-:W0:Y:S02]  /*0470*/  LDC.64 R18, c[0x0][0x390] ;  /* 0x0000e400ff127b82 */ /* 0x000e240000000a00 */
[----:B------:R-:W-:-:S04]  /*0480*/  @!P0 FFMA R11, R9, R4, R11 ;  /* 0x00000004090b8223 */ /* 0x000fc8000000000b */
[----:B-----5:R-:W-:-:S04]  /*0490*/  @!P2 FFMA R11, R10, R25, R11 ;  /* 0x000000190a0ba223 */ /* 0x020fc8000000000b */
[----:B------:R-:W-:-:S04]  /*04a0*/  @!P1 FFMA R11, R12, R20, R11 ;  /* 0x000000140c0b9223 */ /* 0x000fc8000000000b */
[----:B------:R-:W-:-:S04]  /*04b0*/  @!P0 FFMA R11, R22, R5, R11 ;  /* 0x00000005160b8223 */ /* 0x000fc8000000000b */
[----:B------:R-:W-:Y:S01]  /*04c0*/  @!P2 FFMA R11, R29, R6, R11 ;  /* 0x000000061d0ba223 */ /* 0x000fe2000000000b */
[----:B0-----:R-:W-:-:S04]  /*04d0*/  IMAD.WIDE R18, R24, 0x4, R18 ;  /* 0x0000000418127825 */ /* 0x001fc800078e0212 */
[----:B--2---:R-:W-:-:S04]  /*04e0*/  @!P1 FFMA R11, R2, R14, R11 ;  /* 0x0000000e020b9223 */ /* 0x004fc8000000000b */
[----:B------:R-:W-:-:S05]  /*04f0*/  @!P0 FFMA R11, R16, R8, R11 ;  /* 0x00000008100b8223 */ /* 0x000fca000000000b */
[----:B------:R-:W-:Y:S01]  /*0500*/  STG.E desc[UR4][R18.64], R11 ;  /* 0x0000000b12007986 */ /* 0x000fe2000c101904 */
[----:B------:R-:W-:Y:S05]  /*0510*/  EXIT ;  /* 0x000000000000794d */ /* 0x000fea0003800000 */
.L_x_0:
[----:B------:R-:W-:-:S00]  /*0520*/  BRA `(.L_x_0) ;  /* 0xfffffffc00fc7947 */ /* 0x000fc0000383ffff */
[----:B------:R-:W-:-:S00]  /*0530*/  NOP ;  /* 0x0000000000007918 */ /* 0x000fc00000000000 */
        /* <DEDUP_REMOVED lines=12> */
.L_x_1:


//--------------------- .nv.shared.reserved.0     --------------------------
	.section	.nv.shared.reserved.0,"aw",@nobits
	.weak		__nv_reservedSMEM_offset_0_alias
	.size		__nv_reservedSMEM_offset_0_alias, 0, 64
	.other		__nv_reservedSMEM_offset_0_alias,@"STO_CUDA_RESERVED_SHARED STV_DEFAULT"
__nv_reservedSMEM_offset_0_alias:
	.zero		0
	.zero		64


//--------------------- .nv.constant0._Z20convolution_2D_basicPfS_S_ii --------------------------
	.section	.nv.constant0._Z20convolution_2D_basicPfS_S_ii,"a",@progbits
	.sectionflags	@""
	.align	4
.nv.constant0._Z20convolution_2D_basicPfS_S_ii:
	.zero		928


//--------------------- SYMBOLS --------------------------

	.type		.nv.reservedSmem.offset0,@object
	.size		.nv.reservedSmem.offset0,0x4
